//
// Generated by NVIDIA NVVM Compiler
//
// Compiler Build ID: CL-36424714
// Cuda compilation tools, release 13.0, V13.0.88
// Based on NVVM 20.0.0
//

.version 9.0
.target sm_100
.address_size 64

	// .globl	default_function_kernel

.visible .entry default_function_kernel(
	.param .u64 .ptr .align 1 default_function_kernel_param_0,
	.param .u64 .ptr .align 1 default_function_kernel_param_1
)
.maxntid 32
{
	.reg .pred 	%p<2>;
	.reg .b32 	%r<8>;
	.reg .b32 	%f<3>;
	.reg .b64 	%rd<8>;

	ld.param.u64 	%rd1, [default_function_kernel_param_0];
	ld.param.u64 	%rd2, [default_function_kernel_param_1];
	mov.u32 	%r1, %ctaid.x;
	shl.b32 	%r3, %r1, 1;
	mov.u32 	%r2, %tid.x;
	shr.u32 	%r4, %r2, 4;
	or.b32  	%r5, %r3, %r4;
	setp.gt.u32 	%p1, %r5, 16;
	@%p1 bra 	$L__BB0_2;
	cvta.to.global.u64 	%rd3, %rd1;
	cvta.to.global.u64 	%rd4, %rd2;
	shl.b32 	%r6, %r1, 5;
	or.b32  	%r7, %r6, %r2;
	mul.wide.u32 	%rd5, %r7, 4;
	add.s64 	%rd6, %rd3, %rd5;
	add.s64 	%rd7, %rd4, %rd5;
	ld.global.nc.f32 	%f1, [%rd7];
	max.f32 	%f2, %f1, 0fFF7FFFFD;
	st.global.f32 	[%rd6], %f2;
$L__BB0_2:
	ret;

}
	// .globl	default_function_kernel_2
.visible .entry default_function_kernel_2(
	.param .u64 .ptr .align 1 default_function_kernel_2_param_0,
	.param .u64 .ptr .align 1 default_function_kernel_2_param_1,
	.param .u64 .ptr .align 1 default_function_kernel_2_param_2,
	.param .u64 .ptr .align 1 default_function_kernel_2_param_3
)
.maxntid 64
{
	.reg .pred 	%p<2>;
	.reg .b32 	%r<8>;
	.reg .b32 	%f<8>;
	.reg .b64 	%rd<14>;

	ld.param.u64 	%rd1, [default_function_kernel_2_param_0];
	ld.param.u64 	%rd2, [default_function_kernel_2_param_1];
	ld.param.u64 	%rd3, [default_function_kernel_2_param_2];
	ld.param.u64 	%rd4, [default_function_kernel_2_param_3];
	mov.u32 	%r1, %ctaid.x;
	shl.b32 	%r3, %r1, 2;
	mov.u32 	%r2, %tid.x;
	shr.u32 	%r4, %r2, 4;
	or.b32  	%r5, %r3, %r4;
	setp.gt.u32 	%p1, %r5, 16;
	@%p1 bra 	$L__BB1_2;
	cvta.to.global.u64 	%rd5, %rd4;
	cvta.to.global.u64 	%rd6, %rd2;
	cvta.to.global.u64 	%rd7, %rd1;
	cvta.to.global.u64 	%rd8, %rd3;
	shl.b32 	%r6, %r1, 6;
	or.b32  	%r7, %r6, %r2;
	mul.wide.u32 	%rd9, %r7, 4;
	add.s64 	%rd10, %rd5, %rd9;
	ld.global.nc.f32 	%f1, [%rd10];
	add.s64 	%rd11, %rd6, %rd9;
	ld.global.nc.f32 	%f2, [%rd11];
	sub.f32 	%f3, %f1, %f2;
	mul.f32 	%f4, %f3, 0f3FB8AA3B;
	ex2.approx.f32 	%f5, %f4;
	add.s64 	%rd12, %rd7, %rd9;
	ld.global.nc.f32 	%f6, [%rd12];
	div.rn.f32 	%f7, %f5, %f6;
	add.s64 	%rd13, %rd8, %rd9;
	st.global.f32 	[%rd13], %f7;
$L__BB1_2:
	ret;

}
	// .globl	default_function_kernel_1
.visible .entry default_function_kernel_1(
	.param .u64 .ptr .align 1 default_function_kernel_1_param_0,
	.param .u64 .ptr .align 1 default_function_kernel_1_param_1,
	.param .u64 .ptr .align 1 default_function_kernel_1_param_2
)
.maxntid 8
{
	.reg .b32 	%r<5>;
	.reg .b32 	%f<7>;
	.reg .b64 	%rd<11>;

	ld.param.u64 	%rd1, [default_function_kernel_1_param_0];
	ld.param.u64 	%rd2, [default_function_kernel_1_param_1];
	ld.param.u64 	%rd3, [default_function_kernel_1_param_2];
	cvta.to.global.u64 	%rd4, %rd2;
	cvta.to.global.u64 	%rd5, %rd3;
	cvta.to.global.u64 	%rd6, %rd1;
	mov.u32 	%r1, %ctaid.x;
	shl.b32 	%r2, %r1, 3;
	mov.u32 	%r3, %tid.x;
	or.b32  	%r4, %r2, %r3;
	mul.wide.u32 	%rd7, %r4, 4;
	add.s64 	%rd8, %rd6, %rd7;
	add.s64 	%rd9, %rd5, %rd7;
	ld.global.nc.f32 	%f1, [%rd9];
	add.s64 	%rd10, %rd4, %rd7;
	ld.global.nc.f32 	%f2, [%rd10];
	sub.f32 	%f3, %f1, %f2;
	mul.f32 	%f4, %f3, 0f3FB8AA3B;
	ex2.approx.f32 	%f5, %f4;
	add.f32 	%f6, %f5, 0f00000000;
	st.global.f32 	[%rd8], %f6;
	ret;

}


// ===== COMPILED SASS (sm_100) =====

	.target	sm_100

	.elftype	@"ET_EXEC"


//--------------------- .note.nv.tkinfo           --------------------------
	.section	.note.nv.tkinfo,"",@"SHT_NOTE"
	.sectionflags	@"SHF_NOTE_NV_TKINFO"
	.tkinfo
        /*0018*/ 	.word	0x00000002
        /*0030*/ 	.string	""
        /*0030*/ 	.string	"ptxas"
        /*0030*/ 	.string	"Cuda compilation tools, release 13.0, V13.0.88"
        /*0030*/ 	.string	"Build cuda_13.0.r13.0/compiler.36424714_0"
        /*0030*/ 	.string	"-arch sm_100 -m 64 "



//--------------------- .note.nv.cuinfo           --------------------------
	.section	.note.nv.cuinfo,"",@"SHT_NOTE"
	.sectionflags	@"SHF_NOTE_NV_CUINFO"
        /*0018*/ 	.short	0x0002
        /*001a*/ 	.short	0x0064
        /*001c*/ 	.short	0x0082
	.zero		2


//--------------------- .nv.info                  --------------------------
	.section	.nv.info,"",@"SHT_CUDA_INFO"
	.align	4


	//----- nvinfo : EIATTR_REGCOUNT
	.align		4
        /*0000*/ 	.byte	0x04, 0x2f
        /*0002*/ 	.short	(.L_1 - .L_0)
	.align		4
.L_0:
        /*0004*/ 	.word	index@(default_function_kernel)
        /*0008*/ 	.word	0x0000000a


	//----- nvinfo : EIATTR_FRAME_SIZE
	.align		4
.L_1:
        /*000c*/ 	.byte	0x04, 0x11
        /*000e*/ 	.short	(.L_3 - .L_2)
	.align		4
.L_2:
        /*0010*/ 	.word	index@(default_function_kernel)
        /*0014*/ 	.word	0x00000000


	//----- nvinfo : EIATTR_REGCOUNT
	.align		4
.L_3:
        /*0018*/ 	.byte	0x04, 0x2f
        /*001a*/ 	.short	(.L_5 - .L_4)
	.align		4
.L_4:
        /*001c*/ 	.word	index@(default_function_kernel_2)
        /*0020*/ 	.word	0x0000000f


	//----- nvinfo : EIATTR_FRAME_SIZE
	.align		4
.L_5:
        /*0024*/ 	.byte	0x04, 0x11
        /*0026*/ 	.short	(.L_7 - .L_6)
	.align		4
.L_6:
        /*0028*/ 	.word	index@($__internal_0_$__cuda_sm3x_div_rn_noftz_f32_slowpath)
        /*002c*/ 	.word	0x00000000


	//----- nvinfo : EIATTR_FRAME_SIZE
	.align		4
.L_7:
        /*0030*/ 	.byte	0x04, 0x11
        /*0032*/ 	.short	(.L_9 - .L_8)
	.align		4
.L_8:
        /*0034*/ 	.word	index@(default_function_kernel_2)
        /*0038*/ 	.word	0x00000000


	//----- nvinfo : EIATTR_REGCOUNT
	.align		4
.L_9:
        /*003c*/ 	.byte	0x04, 0x2f
        /*003e*/ 	.short	(.L_11 - .L_10)
	.align		4
.L_10:
        /*0040*/ 	.word	index@(default_function_kernel_1)
        /*0044*/ 	.word	0x0000000c


	//----- nvinfo : EIATTR_FRAME_SIZE
	.align		4
.L_11:
        /*0048*/ 	.byte	0x04, 0x11
        /*004a*/ 	.short	(.L_13 - .L_12)
	.align		4
.L_12:
        /*004c*/ 	.word	index@(default_function_kernel_1)
        /*0050*/ 	.word	0x00000000


	//----- nvinfo : EIATTR_MIN_STACK_SIZE
	.align		4
.L_13:
        /*0054*/ 	.byte	0x04, 0x12
        /*0056*/ 	.short	(.L_15 - .L_14)
	.align		4
.L_14:
        /*0058*/ 	.word	index@(default_function_kernel_1)
        /*005c*/ 	.word	0x00000000


	//----- nvinfo : EIATTR_MIN_STACK_SIZE
	.align		4
.L_15:
        /*0060*/ 	.byte	0x04, 0x12
        /*0062*/ 	.short	(.L_17 - .L_16)
	.align		4
.L_16:
        /*0064*/ 	.word	index@(default_function_kernel_2)
        /*0068*/ 	.word	0x00000000


	//----- nvinfo : EIATTR_MIN_STACK_SIZE
	.align		4
.L_17:
        /*006c*/ 	.byte	0x04, 0x12
        /*006e*/ 	.short	(.L_19 - .L_18)
	.align		4
.L_18:
        /*0070*/ 	.word	index@(default_function_kernel)
        /*0074*/ 	.word	0x00000000
.L_19:


//--------------------- .nv.compat                --------------------------
	.section	.nv.compat,"",@"SHT_CUDA_COMPAT_INFO"
	.align	4
        /*0000*/ 	.byte	0x02, 0x09, 0x00, 0x00, 0x02, 0x02, 0x01, 0x00, 0x02, 0x05, 0x05, 0x00, 0x03, 0x07, 0x01, 0x01
        /*0010*/ 	.byte	0x02, 0x03, 0x00, 0x00, 0x02, 0x06, 0x01, 0x00, 0x04, 0x0b, 0x08, 0x00, 0x01, 0x00, 0x00, 0x00
        /*0020*/ 	.byte	0x00, 0x00, 0x00, 0x00


//--------------------- .nv.info.default_function_kernel_1 --------------------------
	.section	.nv.info.default_function_kernel_1,"",@"SHT_CUDA_INFO"
	.sectionflags	@""
	.align	4


	//----- nvinfo : EIATTR_CUDA_API_VERSION
	.align		4
        /*0000*/ 	.byte	0x04, 0x37
        /*0002*/ 	.short	(.L_21 - .L_20)
.L_20:
        /*0004*/ 	.word	0x00000082


	//----- nvinfo : EIATTR_KPARAM_INFO
	.align		4
.L_21:
        /*0008*/ 	.byte	0x04, 0x17
        /*000a*/ 	.short	(.L_23 - .L_22)
.L_22:
        /*000c*/ 	.word	0x00000000
        /*0010*/ 	.short	0x0002
        /*0012*/ 	.short	0x0010
        /*0014*/ 	.byte	0x00, 0xf5, 0x21, 0x00


	//----- nvinfo : EIATTR_KPARAM_INFO
	.align		4
.L_23:
        /*0018*/ 	.byte	0x04, 0x17
        /*001a*/ 	.short	(.L_25 - .L_24)
.L_24:
        /*001c*/ 	.word	0x00000000
        /*0020*/ 	.short	0x0001
        /*0022*/ 	.short	0x0008
        /*0024*/ 	.byte	0x00, 0xf5, 0x21, 0x00


	//----- nvinfo : EIATTR_KPARAM_INFO
	.align		4
.L_25:
        /*0028*/ 	.byte	0x04, 0x17
        /*002a*/ 	.short	(.L_27 - .L_26)
.L_26:
        /*002c*/ 	.word	0x00000000
        /*0030*/ 	.short	0x0000
        /*0032*/ 	.short	0x0000
        /*0034*/ 	.byte	0x00, 0xf5, 0x21, 0x00


	//----- nvinfo : EIATTR_SPARSE_MMA_MASK
	.align		4
.L_27:
        /*0038*/ 	.byte	0x03, 0x50
        /*003a*/ 	.short	0x0000


	//----- nvinfo : EIATTR_MAXREG_COUNT
	.align		4
        /*003c*/ 	.byte	0x03, 0x1b
        /*003e*/ 	.short	0x00ff


	//----- nvinfo : EIATTR_MERCURY_ISA_VERSION
	.align		4
        /*0040*/ 	.byte	0x03, 0x5f
        /*0042*/ 	.short	0x0101


	//----- nvinfo : EIATTR_VRC_CTA_INIT_COUNT
	.align		4
        /*0044*/ 	.byte	0x02, 0x4a
	.zero		1
	.zero		1


	//----- nvinfo : EIATTR_EXIT_INSTR_OFFSETS
	.align		4
        /*0048*/ 	.byte	0x04, 0x1c
        /*004a*/ 	.short	(.L_29 - .L_28)


	//   ....[0]....
.L_28:
        /*004c*/ 	.word	0x00000160


	//----- nvinfo : EIATTR_MAX_THREADS
	.align		4
.L_29:
        /*0050*/ 	.byte	0x04, 0x05
        /*0052*/ 	.short	(.L_31 - .L_30)
.L_30:
        /*0054*/ 	.word	0x00000008
        /*0058*/ 	.word	0x00000001
        /*005c*/ 	.word	0x00000001


	//----- nvinfo : EIATTR_CBANK_PARAM_SIZE
	.align		4
.L_31:
        /*0060*/ 	.byte	0x03, 0x19
        /*0062*/ 	.short	0x0018


	//----- nvinfo : EIATTR_PARAM_CBANK
	.align		4
        /*0064*/ 	.byte	0x04, 0x0a
        /*0066*/ 	.short	(.L_33 - .L_32)
	.align		4
.L_32:
        /*0068*/ 	.word	index@(.nv.constant0.default_function_kernel_1)
        /*006c*/ 	.short	0x0380
        /*006e*/ 	.short	0x0018


	//----- nvinfo : EIATTR_SW_WAR
	.align		4
.L_33:
        /*0070*/ 	.byte	0x04, 0x36
        /*0072*/ 	.short	(.L_35 - .L_34)
.L_34:
        /*0074*/ 	.word	0x00000008
.L_35:


//--------------------- .nv.info.default_function_kernel_2 --------------------------
	.section	.nv.info.default_function_kernel_2,"",@"SHT_CUDA_INFO"
	.sectionflags	@""
	.align	4


	//----- nvinfo : EIATTR_CUDA_API_VERSION
	.align		4
        /*0000*/ 	.byte	0x04, 0x37
        /*0002*/ 	.short	(.L_37 - .L_36)
.L_36:
        /*0004*/ 	.word	0x00000082


	//----- nvinfo : EIATTR_KPARAM_INFO
	.align		4
.L_37:
        /*0008*/ 	.byte	0x04, 0x17
        /*000a*/ 	.short	(.L_39 - .L_38)
.L_38:
        /*000c*/ 	.word	0x00000000
        /*0010*/ 	.short	0x0003
        /*0012*/ 	.short	0x0018
        /*0014*/ 	.byte	0x00, 0xf5, 0x21, 0x00


	//----- nvinfo : EIATTR_KPARAM_INFO
	.align		4
.L_39:
        /*0018*/ 	.byte	0x04, 0x17
        /*001a*/ 	.short	(.L_41 - .L_40)
.L_40:
        /*001c*/ 	.word	0x00000000
        /*0020*/ 	.short	0x0002
        /*0022*/ 	.short	0x0010
        /*0024*/ 	.byte	0x00, 0xf5, 0x21, 0x00


	//----- nvinfo : EIATTR_KPARAM_INFO
	.align		4
.L_41:
        /*0028*/ 	.byte	0x04, 0x17
        /*002a*/ 	.short	(.L_43 - .L_42)
.L_42:
        /*002c*/ 	.word	0x00000000
        /*0030*/ 	.short	0x0001
        /*0032*/ 	.short	0x0008
        /*0034*/ 	.byte	0x00, 0xf5, 0x21, 0x00


	//----- nvinfo : EIATTR_KPARAM_INFO
	.align		4
.L_43:
        /*0038*/ 	.byte	0x04, 0x17
        /*003a*/ 	.short	(.L_45 - .L_44)
.L_44:
        /*003c*/ 	.word	0x00000000
        /*0040*/ 	.short	0x0000
        /*0042*/ 	.short	0x0000
        /*0044*/ 	.byte	0x00, 0xf5, 0x21, 0x00


	//----- nvinfo : EIATTR_SPARSE_MMA_MASK
	.align		4
.L_45:
        /*0048*/ 	.byte	0x03, 0x50
        /*004a*/ 	.short	0x0000


	//----- nvinfo : EIATTR_MAXREG_COUNT
	.align		4
        /*004c*/ 	.byte	0x03, 0x1b
        /*004e*/ 	.short	0x00ff


	//----- nvinfo : EIATTR_MERCURY_ISA_VERSION
	.align		4
        /*0050*/ 	.byte	0x03, 0x5f
        /*0052*/ 	.short	0x0101


	//----- nvinfo : EIATTR_VRC_CTA_INIT_COUNT
	.align		4
        /*0054*/ 	.byte	0x02, 0x4a
	.zero		1
	.zero		1


	//----- nvinfo : EIATTR_EXIT_INSTR_OFFSETS
	.align		4
        /*0058*/ 	.byte	0x04, 0x1c
        /*005a*/ 	.short	(.L_47 - .L_46)


	//   ....[0]....
.L_46:
        /*005c*/ 	.word	0x00000070


	//   ....[1]....
        /*0060*/ 	.word	0x000002a0


	//----- nvinfo : EIATTR_MAX_THREADS
	.align		4
.L_47:
        /*0064*/ 	.byte	0x04, 0x05
        /*0066*/ 	.short	(.L_49 - .L_48)
.L_48:
        /*0068*/ 	.word	0x00000040
        /*006c*/ 	.word	0x00000001
        /*0070*/ 	.word	0x00000001


	//----- nvinfo : EIATTR_CRS_STACK_SIZE
	.align		4
.L_49:
        /*0074*/ 	.byte	0x04, 0x1e
        /*0076*/ 	.short	(.L_51 - .L_50)
.L_50:
        /*0078*/ 	.word	0x00000000


	//----- nvinfo : EIATTR_CBANK_PARAM_SIZE
	.align		4
.L_51:
        /*007c*/ 	.byte	0x03, 0x19
        /*007e*/ 	.short	0x0020


	//----- nvinfo : EIATTR_PARAM_CBANK
	.align		4
        /*0080*/ 	.byte	0x04, 0x0a
        /*0082*/ 	.short	(.L_53 - .L_52)
	.align		4
.L_52:
        /*0084*/ 	.word	index@(.nv.constant0.default_function_kernel_2)
        /*0088*/ 	.short	0x0380
        /*008a*/ 	.short	0x0020


	//----- nvinfo : EIATTR_SW_WAR
	.align		4
.L_53:
        /*008c*/ 	.byte	0x04, 0x36
        /*008e*/ 	.short	(.L_55 - .L_54)
.L_54:
        /*0090*/ 	.word	0x00000008
.L_55:


//--------------------- .nv.info.default_function_kernel --------------------------
	.section	.nv.info.default_function_kernel,"",@"SHT_CUDA_INFO"
	.sectionflags	@""
	.align	4


	//----- nvinfo : EIATTR_CUDA_API_VERSION
	.align		4
        /*0000*/ 	.byte	0x04, 0x37
        /*0002*/ 	.short	(.L_57 - .L_56)
.L_56:
        /*0004*/ 	.word	0x00000082


	//----- nvinfo : EIATTR_KPARAM_INFO
	.align		4
.L_57:
        /*0008*/ 	.byte	0x04, 0x17
        /*000a*/ 	.short	(.L_59 - .L_58)
.L_58:
        /*000c*/ 	.word	0x00000000
        /*0010*/ 	.short	0x0001
        /*0012*/ 	.short	0x0008
        /*0014*/ 	.byte	0x00, 0xf5, 0x21, 0x00


	//----- nvinfo : EIATTR_KPARAM_INFO
	.align		4
.L_59:
        /*0018*/ 	.byte	0x04, 0x17
        /*001a*/ 	.short	(.L_61 - .L_60)
.L_60:
        /*001c*/ 	.word	0x00000000
        /*0020*/ 	.short	0x0000
        /*0022*/ 	.short	0x0000
        /*0024*/ 	.byte	0x00, 0xf5, 0x21, 0x00


	//----- nvinfo : EIATTR_SPARSE_MMA_MASK
	.align		4
.L_61:
        /*0028*/ 	.byte	0x03, 0x50
        /*002a*/ 	.short	0x0000


	//----- nvinfo : EIATTR_MAXREG_COUNT
	.align		4
        /*002c*/ 	.byte	0x03, 0x1b
        /*002e*/ 	.short	0x00ff


	//----- nvinfo : EIATTR_MERCURY_ISA_VERSION
	.align		4
        /*0030*/ 	.byte	0x03, 0x5f
        /*0032*/ 	.short	0x0101


	//----- nvinfo : EIATTR_VRC_CTA_INIT_COUNT
	.align		4
        /*0034*/ 	.byte	0x02, 0x4a
	.zero		1
	.zero		1


	//----- nvinfo : EIATTR_EXIT_INSTR_OFFSETS
	.align		4
        /*0038*/ 	.byte	0x04, 0x1c
        /*003a*/ 	.short	(.L_63 - .L_62)


	//   ....[0]....
.L_62:
        /*003c*/ 	.word	0x00000070


	//   ....[1]....
        /*0040*/ 	.word	0x00000120


	//----- nvinfo : EIATTR_MAX_THREADS
	.align		4
.L_63:
        /*0044*/ 	.byte	0x04, 0x05
        /*0046*/ 	.short	(.L_65 - .L_64)
.L_64:
        /*0048*/ 	.word	0x00000020
        /*004c*/ 	.word	0x00000001
        /*0050*/ 	.word	0x00000001


	//----- nvinfo : EIATTR_CBANK_PARAM_SIZE
	.align		4
.L_65:
        /*0054*/ 	.byte	0x03, 0x19
        /*0056*/ 	.short	0x0010


	//----- nvinfo : EIATTR_PARAM_CBANK
	.align		4
        /*0058*/ 	.byte	0x04, 0x0a
        /*005a*/ 	.short	(.L_67 - .L_66)
	.align		4
.L_66:
        /*005c*/ 	.word	index@(.nv.constant0.default_function_kernel)
        /*0060*/ 	.short	0x0380
        /*0062*/ 	.short	0x0010


	//----- nvinfo : EIATTR_SW_WAR
	.align		4
.L_67:
        /*0064*/ 	.byte	0x04, 0x36
        /*0066*/ 	.short	(.L_69 - .L_68)
.L_68:
        /*0068*/ 	.word	0x00000008
.L_69:


//--------------------- .nv.callgraph             --------------------------
	.section	.nv.callgraph,"",@"SHT_CUDA_CALLGRAPH"
	.align	4
	.sectionentsize	8
	.align		4
        /*0000*/ 	.word	0x00000000
	.align		4
        /*0004*/ 	.word	0xffffffff
	.align		4
        /*0008*/ 	.word	0x00000000
	.align		4
        /*000c*/ 	.word	0xfffffffe
	.align		4
        /*0010*/ 	.word	0x00000000
	.align		4
        /*0014*/ 	.word	0xfffffffd
	.align		4
        /*0018*/ 	.word	0x00000000
	.align		4
        /*001c*/ 	.word	0xfffffffc


//--------------------- .text.default_function_kernel_1 --------------------------
	.section	.text.default_function_kernel_1,"ax",@progbits
	.align	128
        .global         default_function_kernel_1
        .type           default_function_kernel_1,@function
        .size           default_function_kernel_1,(.L_x_17 - default_function_kernel_1)
        .other          default_function_kernel_1,@"STO_CUDA_ENTRY STV_DEFAULT"
default_function_kernel_1:
.text.default_function_kernel_1:
[----:B------:R-:W-:Y:S01]  /*0000*/  LDC R1, c[0x0][0x37c] ;  /* 0x0000df00ff017b82 */ /* 0x000fe20000000800 */
[----:B------:R-:W0:Y:S07]  /*0010*/  S2R R9, SR_TID.X ;  /* 0x0000000000097919 */ /* 0x000e2e0000002100 */
[----:B------:R-:W1:Y:S01]  /*0020*/  S2UR UR4, SR_CTAID.X ;  /* 0x00000000000479c3 */ /* 0x000e620000002500 */
[----:B------:R-:W2:Y:S07]  /*0030*/  LDCU.64 UR6, c[0x0][0x358] ;  /* 0x00006b00ff0677ac */ /* 0x000eae0008000a00 */
[----:B------:R-:W3:Y:S08]  /*0040*/  LDC.64 R4, c[0x0][0x390] ;  /* 0x0000e400ff047b82 */ /* 0x000ef00000000a00 */
[----:B------:R-:W4:Y:S01]  /*0050*/  LDC.64 R6, c[0x0][0x388] ;  /* 0x0000e200ff067b82 */ /* 0x000f220000000a00 */
[----:B-1----:R-:W-:-:S07]  /*0060*/  USHF.L.U32 UR4, UR4, 0x3, URZ ;  /* 0x0000000304047899 */ /* 0x002fce00080006ff */
[----:B------:R-:W1:Y:S01]  /*0070*/  LDC.64 R2, c[0x0][0x380] ;  /* 0x0000e000ff027b82 */ /* 0x000e620000000a00 */
[----:B0-----:R-:W-:-:S05]  /*0080*/  LOP3.LUT R9, R9, UR4, RZ, 0xfc, !PT ;  /* 0x0000000409097c12 */ /* 0x001fca000f8efcff */
[----:B---3--:R-:W-:-:S04]  /*0090*/  IMAD.WIDE.U32 R4, R9, 0x4, R4 ;  /* 0x0000000409047825 */ /* 0x008fc800078e0004 */
[C---:B----4-:R-:W-:Y:S02]  /*00a0*/  IMAD.WIDE.U32 R6, R9.reuse, 0x4, R6 ;  /* 0x0000000409067825 */ /* 0x050fe400078e0006 */
[----:B--2---:R-:W2:Y:S04]  /*00b0*/  LDG.E.CONSTANT R4, desc[UR6][R4.64] ;  /* 0x0000000604047981 */ /* 0x004ea8000c1e9900 */
[----:B------:R-:W2:Y:S01]  /*00c0*/  LDG.E.CONSTANT R7, desc[UR6][R6.64] ;  /* 0x0000000606077981 */ /* 0x000ea2000c1e9900 */
[----:B-1----:R-:W-:-:S04]  /*00d0*/  IMAD.WIDE.U32 R2, R9, 0x4, R2 ;  /* 0x0000000409027825 */ /* 0x002fc800078e0002 */
[----:B--2---:R-:W-:-:S04]  /*00e0*/  FADD R0, R4, -R7 ;  /* 0x8000000704007221 */ /* 0x004fc80000000000 */
[----:B------:R-:W-:-:S05]  /*00f0*/  FMUL R0, R0, 1.4426950216293334961 ;  /* 0x3fb8aa3b00007820 */ /* 0x000fca0000400000 */
[----:B------:R-:W-:-:S13]  /*0100*/  FSETP.GEU.AND P0, PT, R0, -126, PT ;  /* 0xc2fc00000000780b */ /* 0x000fda0003f0e000 */
[----:B------:R-:W-:-:S04]  /*0110*/  @!P0 FMUL R0, R0, 0.5 ;  /* 0x3f00000000008820 */ /* 0x000fc80000400000 */
[----:B------:R-:W0:Y:S02]  /*0120*/  MUFU.EX2 R8, R0 ;  /* 0x0000000000087308 */ /* 0x000e240000000800 */
[----:B0-----:R-:W-:-:S04]  /*0130*/  @!P0 FMUL R8, R8, R8 ;  /* 0x0000000808088220 */ /* 0x001fc80000400000 */
[----:B------:R-:W-:-:S05]  /*0140*/  FADD R9, RZ, R8 ;  /* 0x00000008ff097221 */ /* 0x000fca0000000000 */
[----:B------:R-:W-:Y:S01]  /*0150*/  STG.E desc[UR6][R2.64], R9 ;  /* 0x0000000902007986 */ /* 0x000fe2000c101906 */
[----:B------:R-:W-:Y:S05]  /*0160*/  EXIT ;  /* 0x000000000000794d */ /* 0x000fea0003800000 */
.L_x_0:
[----:B------:R-:W-:-:S00]  /*0170*/  BRA `(.L_x_0) ;  /* 0xfffffffc00fc7947 */ /* 0x000fc0000383ffff */
[----:B------:R-:W-:-:S00]  /*0180*/  NOP ;  /* 0x0000000000007918 */ /* 0x000fc00000000000 */
[----:B------:R-:W-:-:S00]  /*0190*/  NOP ;  /* 0x0000000000007918 */ /* 0x000fc00000000000 */
[----:B------:R-:W-:-:S00]  /*01a0*/  NOP ;  /* 0x0000000000007918 */ /* 0x000fc00000000000 */
[----:B------:R-:W-:-:S00]  /*01b0*/  NOP ;  /* 0x0000000000007918 */ /* 0x000fc00000000000 */
[----:B------:R-:W-:-:S00]  /*01c0*/  NOP ;  /* 0x0000000000007918 */ /* 0x000fc00000000000 */
[----:B------:R-:W-:-:S00]  /*01d0*/  NOP ;  /* 0x0000000000007918 */ /* 0x000fc00000000000 */
[----:B------:R-:W-:-:S00]  /*01e0*/  NOP ;  /* 0x0000000000007918 */ /* 0x000fc00000000000 */
[----:B------:R-:W-:-:S00]  /*01f0*/  NOP ;  /* 0x0000000000007918 */ /* 0x000fc00000000000 */
.L_x_17:


//--------------------- .text.default_function_kernel_2 --------------------------
	.section	.text.default_function_kernel_2,"ax",@progbits
	.align	128
        .global         default_function_kernel_2
        .type           default_function_kernel_2,@function
        .size           default_function_kernel_2,(.L_x_16 - default_function_kernel_2)
        .other          default_function_kernel_2,@"STO_CUDA_ENTRY STV_DEFAULT"
default_function_kernel_2:
.text.default_function_kernel_2:
[----:B------:R-:W-:Y:S01]  /*0000*/  LDC R1, c[0x0][0x37c] ;  /* 0x0000df00ff017b82 */ /* 0x000fe20000000800 */
[----:B------:R-:W0:Y:S07]  /*0010*/  S2R R2, SR_TID.X ;  /* 0x0000000000027919 */ /* 0x000e2e0000002100 */
[----:B------:R-:W1:Y:S02]  /*0020*/  S2UR UR4, SR_CTAID.X ;  /* 0x00000000000479c3 */ /* 0x000e640000002500 */
[----:B-1----:R-:W-:Y:S01]  /*0030*/  USHF.L.U32 UR5, UR4, 0x2, URZ ;  /* 0x0000000204057899 */ /* 0x002fe200080006ff */
[----:B0-----:R-:W-:-:S05]  /*0040*/  SHF.R.U32.HI R0, RZ, 0x4, R2 ;  /* 0x00000004ff007819 */ /* 0x001fca0000011602 */
[----:B------:R-:W-:-:S04]  /*0050*/  LOP3.LUT R0, R0, UR5, RZ, 0xfc, !PT ;  /* 0x0000000500007c12 */ /* 0x000fc8000f8efcff */
[----:B------:R-:W-:-:S13]  /*0060*/  ISETP.GT.U32.AND P0, PT, R0, 0x10, PT ;  /* 0x000000100000780c */ /* 0x000fda0003f04070 */
[----:B------:R-:W-:Y:S05]  /*0070*/  @P0 EXIT ;  /* 0x000000000000094d */ /* 0x000fea0003800000 */
[----:B------:R-:W0:Y:S01]  /*0080*/  LDC.64 R4, c[0x0][0x398] ;  /* 0x0000e600ff047b82 */ /* 0x000e220000000a00 */
[----:B------:R-:W1:Y:S01]  /*0090*/  LDCU.64 UR6, c[0x0][0x358] ;  /* 0x00006b00ff0677ac */ /* 0x000e620008000a00 */
[----:B------:R-:W-:-:S06]  /*00a0*/  USHF.L.U32 UR4, UR4, 0x6, URZ ;  /* 0x0000000604047899 */ /* 0x000fcc00080006ff */
[----:B------:R-:W2:Y:S01]  /*00b0*/  LDC.64 R6, c[0x0][0x388] ;  /* 0x0000e200ff067b82 */ /* 0x000ea20000000a00 */
[----:B------:R-:W-:-:S07]  /*00c0*/  LOP3.LUT R2, R2, UR4, RZ, 0xfc, !PT ;  /* 0x0000000402027c12 */ /* 0x000fce000f8efcff */
[----:B------:R-:W3:Y:S01]  /*00d0*/  LDC.64 R8, c[0x0][0x380] ;  /* 0x0000e000ff087b82 */ /* 0x000ee20000000a00 */
[----:B0-----:R-:W-:-:S06]  /*00e0*/  IMAD.WIDE.U32 R4, R2, 0x4, R4 ;  /* 0x0000000402047825 */ /* 0x001fcc00078e0004 */
[----:B-1----:R-:W4:Y:S01]  /*00f0*/  LDG.E.CONSTANT R4, desc[UR6][R4.64] ;  /* 0x0000000604047981 */ /* 0x002f22000c1e9900 */
[----:B--2---:R-:W-:-:S06]  /*0100*/  IMAD.WIDE.U32 R6, R2, 0x4, R6 ;  /* 0x0000000402067825 */ /* 0x004fcc00078e0006 */
[----:B------:R-:W4:Y:S01]  /*0110*/  LDG.E.CONSTANT R7, desc[UR6][R6.64] ;  /* 0x0000000606077981 */ /* 0x000f22000c1e9900 */
[----:B---3--:R-:W-:-:S06]  /*0120*/  IMAD.WIDE.U32 R8, R2, 0x4, R8 ;  /* 0x0000000402087825 */ /* 0x008fcc00078e0008 */
[----:B------:R-:W2:Y:S01]  /*0130*/  LDG.E.CONSTANT R9, desc[UR6][R8.64] ;  /* 0x0000000608097981 */ /* 0x000ea2000c1e9900 */
[----:B------:R-:W-:Y:S01]  /*0140*/  BSSY.RECONVERGENT B0, `(.L_x_1) ;  /* 0x0000012000007945 */ /* 0x000fe20003800200 */
[----:B----4-:R-:W-:-:S04]  /*0150*/  FADD R0, R4, -R7 ;  /* 0x8000000704007221 */ /* 0x010fc80000000000 */
[----:B------:R-:W-:-:S05]  /*0160*/  FMUL R3, R0, 1.4426950216293334961 ;  /* 0x3fb8aa3b00037820 */ /* 0x000fca0000400000 */
[----:B------:R-:W-:Y:S01]  /*0170*/  FSETP.GEU.AND P0, PT, R3, -126, PT ;  /* 0xc2fc00000300780b */ /* 0x000fe20003f0e000 */
[----:B--2---:R-:W0:-:S12]  /*0180*/  MUFU.RCP R10, R9 ;  /* 0x00000009000a7308 */ /* 0x004e180000001000 */
[----:B------:R-:W-:-:S04]  /*0190*/  @!P0 FMUL R3, R3, 0.5 ;  /* 0x3f00000003038820 */ /* 0x000fc80000400000 */
[----:B------:R-:W1:Y:S01]  /*01a0*/  MUFU.EX2 R0, R3 ;  /* 0x0000000300007308 */ /* 0x000e620000000800 */
[----:B0-----:R-:W-:-:S04]  /*01b0*/  FFMA R11, -R9, R10, 1 ;  /* 0x3f800000090b7423 */ /* 0x001fc8000000010a */
[----:B------:R-:W-:Y:S01]  /*01c0*/  FFMA R11, R10, R11, R10 ;  /* 0x0000000b0a0b7223 */ /* 0x000fe2000000000a */
[----:B-1----:R-:W-:-:S04]  /*01d0*/  @!P0 FMUL R0, R0, R0 ;  /* 0x0000000000008220 */ /* 0x002fc80000400000 */
[----:B------:R-:W0:Y:S01]  /*01e0*/  FCHK P0, R0, R9 ;  /* 0x0000000900007302 */ /* 0x000e220000000000 */
[----:B------:R-:W-:-:S04]  /*01f0*/  FFMA R4, R0, R11, RZ ;  /* 0x0000000b00047223 */ /* 0x000fc800000000ff */
[----:B------:R-:W-:-:S04]  /*0200*/  FFMA R5, -R9, R4, R0 ;  /* 0x0000000409057223 */ /* 0x000fc80000000100 */
[----:B------:R-:W-:Y:S01]  /*0210*/  FFMA R11, R11, R5, R4 ;  /* 0x000000050b0b7223 */ /* 0x000fe20000000004 */
[----:B0-----:R-:W-:Y:S06]  /*0220*/  @!P0 BRA `(.L_x_2) ;  /* 0x00000000000c8947 */ /* 0x001fec0003800000 */
[----:B------:R-:W-:-:S07]  /*0230*/  MOV R4, 0x250 ;  /* 0x0000025000047802 */ /* 0x000fce0000000f00 */
[----:B------:R-:W-:Y:S05]  /*0240*/  CALL.REL.NOINC `($__internal_0_$__cuda_sm3x_div_rn_noftz_f32_slowpath) ;  /* 0x0000000000187944 */ /* 0x000fea0003c00000 */
[----:B------:R-:W-:-:S07]  /*0250*/  IMAD.MOV.U32 R11, RZ, RZ, R0 ;  /* 0x000000ffff0b7224 */ /* 0x000fce00078e0000 */
.L_x_2:
[----:B------:R-:W-:Y:S05]  /*0260*/  BSYNC.RECONVERGENT B0 ;  /* 0x0000000000007941 */ /* 0x000fea0003800200 */
.L_x_1:
[----:B------:R-:W0:Y:S02]  /*0270*/  LDC.64 R4, c[0x0][0x390] ;  /* 0x0000e400ff047b82 */ /* 0x000e240000000a00 */
[----:B0-----:R-:W-:-:S05]  /*0280*/  IMAD.WIDE.U32 R2, R2, 0x4, R4 ;  /* 0x0000000402027825 */ /* 0x001fca00078e0004 */
[----:B------:R-:W-:Y:S01]  /*0290*/  STG.E desc[UR6][R2.64], R11 ;  /* 0x0000000b02007986 */ /* 0x000fe2000c101906 */
[----:B------:R-:W-:Y:S05]  /*02a0*/  EXIT ;  /* 0x000000000000794d */ /* 0x000fea0003800000 */
        .weak           $__internal_0_$__cuda_sm3x_div_rn_noftz_f32_slowpath
        .type           $__internal_0_$__cuda_sm3x_div_rn_noftz_f32_slowpath,@function
        .size           $__internal_0_$__cuda_sm3x_div_rn_noftz_f32_slowpath,(.L_x_16 - $__internal_0_$__cuda_sm3x_div_rn_noftz_f32_slowpath)
$__internal_0_$__cuda_sm3x_div_rn_noftz_f32_slowpath:
[----:B------:R-:W-:Y:S01]  /*02b0*/  SHF.R.U32.HI R5, RZ, 0x17, R9 ;  /* 0x00000017ff057819 */ /* 0x000fe20000011609 */
[----:B------:R-:W-:Y:S01]  /*02c0*/  BSSY.RECONVERGENT B1, `(.L_x_3) ;  /* 0x0000064000017945 */ /* 0x000fe20003800200 */
[--C-:B------:R-:W-:Y:S01]  /*02d0*/  SHF.R.U32.HI R3, RZ, 0x17, R0.reuse ;  /* 0x00000017ff037819 */ /* 0x100fe20000011600 */
[----:B------:R-:W-:Y:S01]  /*02e0*/  IMAD.MOV.U32 R7, RZ, RZ, R0 ;  /* 0x000000ffff077224 */ /* 0x000fe200078e0000 */
[----:B------:R-:W-:Y:S02]  /*02f0*/  LOP3.LUT R6, R5, 0xff, RZ, 0xc0, !PT ;  /* 0x000000ff05067812 */ /* 0x000fe400078ec0ff */
[----:B------:R-:W-:-:S03]  /*0300*/  LOP3.LUT R5, R3, 0xff, RZ, 0xc0, !PT ;  /* 0x000000ff03057812 */ /* 0x000fc600078ec0ff */
[----:B------:R-:W-:Y:S02]  /*0310*/  VIADD R11, R6, 0xffffffff ;  /* 0xffffffff060b7836 */ /* 0x000fe40000000000 */
[----:B------:R-:W-:-:S03]  /*0320*/  VIADD R10, R5, 0xffffffff ;  /* 0xffffffff050a7836 */ /* 0x000fc60000000000 */
[----:B------:R-:W-:-:S04]  /*0330*/  ISETP.GT.U32.AND P0, PT, R11, 0xfd, PT ;  /* 0x000000fd0b00780c */ /* 0x000fc80003f04070 */
[----:B------:R-:W-:-:S13]  /*0340*/  ISETP.GT.U32.OR P0, PT, R10, 0xfd, P0 ;  /* 0x000000fd0a00780c */ /* 0x000fda0000704470 */
[----:B------:R-:W-:Y:S01]  /*0350*/  @!P0 IMAD.MOV.U32 R8, RZ, RZ, RZ ;  /* 0x000000ffff088224 */ /* 0x000fe200078e00ff */
[----:B------:R-:W-:Y:S06]  /*0360*/  @!P0 BRA `(.L_x_4) ;  /* 0x0000000000608947 */ /* 0x000fec0003800000 */
[----:B------:R-:W-:Y:S01]  /*0370*/  FSETP.GTU.FTZ.AND P0, PT, |R0|, +INF , PT ;  /* 0x7f8000000000780b */ /* 0x000fe20003f1c200 */
[----:B------:R-:W-:Y:S01]  /*0380*/  IMAD.MOV.U32 R3, RZ, RZ, R9 ;  /* 0x000000ffff037224 */ /* 0x000fe200078e0009 */
[----:B------:R-:W-:-:S04]  /*0390*/  FSETP.GTU.FTZ.AND P1, PT, |R9|, +INF , PT ;  /* 0x7f8000000900780b */ /* 0x000fc80003f3c200 */
[----:B------:R-:W-:-:S13]  /*03a0*/  PLOP3.LUT P0, PT, P0, P1, PT, 0xf8, 0x8f ;  /* 0x00000000008f781c */ /* 0x000fda0000703f70 */
[----:B------:R-:W-:Y:S05]  /*03b0*/  @P0 BRA `(.L_x_5) ;  /* 0x00000004004c0947 */ /* 0x000fea0003800000 */
[----:B------:R-:W-:-:S13]  /*03c0*/  LOP3.LUT P0, RZ, R9, 0x7fffffff, R7, 0xc8, !PT ;  /* 0x7fffffff09ff7812 */ /* 0x000fda000780c807 */
[----:B------:R-:W-:Y:S05]  /*03d0*/  @!P0 BRA `(.L_x_6) ;  /* 0x00000004003c8947 */ /* 0x000fea0003800000 */
[C---:B------:R-:W-:Y:S02]  /*03e0*/  FSETP.NEU.FTZ.AND P2, PT, |R0|.reuse, +INF , PT ;  /* 0x7f8000000000780b */ /* 0x040fe40003f5d200 */
[----:B------:R-:W-:Y:S02]  /*03f0*/  FSETP.NEU.FTZ.AND P1, PT, |R3|, +INF , PT ;  /* 0x7f8000000300780b */ /* 0x000fe40003f3d200 */
[----:B------:R-:W-:-:S11]  /*0400*/  FSETP.NEU.FTZ.AND P0, PT, |R0|, +INF , PT ;  /* 0x7f8000000000780b */ /* 0x000fd60003f1d200 */
[----:B------:R-:W-:Y:S05]  /*0410*/  @!P1 BRA !P2, `(.L_x_6) ;  /* 0x00000004002c9947 */ /* 0x000fea0005000000 */
[----:B------:R-:W-:-:S04]  /*0420*/  LOP3.LUT P2, RZ, R7, 0x7fffffff, RZ, 0xc0, !PT ;  /* 0x7fffffff07ff7812 */ /* 0x000fc8000784c0ff */
[----:B------:R-:W-:-:S13]  /*0430*/  PLOP3.LUT P1, PT, P1, P2, PT, 0x2f, 0xf2 ;  /* 0x0000000000f2781c */ /* 0x000fda0000f24577 */
[----:B------:R-:W-:Y:S05]  /*0440*/  @P1 BRA `(.L_x_7) ;  /* 0x0000000400181947 */ /* 0x000fea0003800000 */
[----:B------:R-:W-:-:S04]  /*0450*/  LOP3.LUT P1, RZ, R9, 0x7fffffff, RZ, 0xc0, !PT ;  /* 0x7fffffff09ff7812 */ /* 0x000fc8000782c0ff */
[----:B------:R-:W-:-:S13]  /*0460*/  PLOP3.LUT P0, PT, P0, P1, PT, 0x2f, 0xf2 ;  /* 0x0000000000f2781c */ /* 0x000fda0000702577 */
[----:B------:R-:W-:Y:S05]  /*0470*/  @P0 BRA `(.L_x_8) ;  /* 0x0000000400000947 */ /* 0x000fea0003800000 */
[----:B------:R-:W-:Y:S02]  /*0480*/  ISETP.GE.AND P0, PT, R10, RZ, PT ;  /* 0x000000ff0a00720c */ /* 0x000fe40003f06270 */
[----:B------:R-:W-:-:S11]  /*0490*/  ISETP.GE.AND P1, PT, R11, RZ, PT ;  /* 0x000000ff0b00720c */ /* 0x000fd60003f26270 */
[----:B------:R-:W-:Y:S02]  /*04a0*/  @P0 IMAD.MOV.U32 R8, RZ, RZ, RZ ;  /* 0x000000ffff080224 */ /* 0x000fe400078e00ff */
[----:B------:R-:W-:Y:S01]  /*04b0*/  @!P0 FFMA R7, R0, 1.84467440737095516160e+19, RZ ;  /* 0x5f80000000078823 */ /* 0x000fe200000000ff */
[----:B------:R-:W-:Y:S02]  /*04c0*/  @!P0 IMAD.MOV.U32 R8, RZ, RZ, -0x40 ;  /* 0xffffffc0ff088424 */ /* 0x000fe400078e00ff */
[----:B------:R-:W-:Y:S02]  /*04d0*/  @!P1 FFMA R9, R3, 1.84467440737095516160e+19, RZ ;  /* 0x5f80000003099823 */ /* 0x000fe400000000ff */
[----:B------:R-:W-:-:S07]  /*04e0*/  @!P1 VIADD R8, R8, 0x40 ;  /* 0x0000004008089836 */ /* 0x000fce0000000000 */
.L_x_4:
[----:B------:R-:W-:Y:S01]  /*04f0*/  LEA R0, R6, 0xc0800000, 0x17 ;  /* 0xc080000006007811 */ /* 0x000fe200078eb8ff */
[----:B------:R-:W-:Y:S01]  /*0500*/  VIADD R5, R5, 0xffffff81 ;  /* 0xffffff8105057836 */ /* 0x000fe20000000000 */
[----:B------:R-:W-:Y:S03]  /*0510*/  BSSY.RECONVERGENT B2, `(.L_x_9) ;  /* 0x0000035000027945 */ /* 0x000fe60003800200 */
[----:B------:R-:W-:Y:S02]  /*0520*/  IMAD.IADD R9, R9, 0x1, -R0 ;  /* 0x0000000109097824 */ /* 0x000fe400078e0a00 */
[C---:B------:R-:W-:Y:S01]  /*0530*/  IMAD R0, R5.reuse, -0x800000, R7 ;  /* 0xff80000005007824 */ /* 0x040fe200078e0207 */
[----:B------:R-:W-:Y:S01]  /*0540*/  IADD3 R5, PT, PT, R5, 0x7f, -R6 ;  /* 0x0000007f05057810 */ /* 0x000fe20007ffe806 */
[----:B------:R-:W0:Y:S01]  /*0550*/  MUFU.RCP R3, R9 ;  /* 0x0000000900037308 */ /* 0x000e220000001000 */
[----:B------:R-:W-:-:S03]  /*0560*/  FADD.FTZ R11, -R9, -RZ ;  /* 0x800000ff090b7221 */ /* 0x000fc60000010100 */
[----:B------:R-:W-:Y:S02]  /*0570*/  IMAD.IADD R5, R5, 0x1, R8 ;  /* 0x0000000105057824 */ /* 0x000fe400078e0208 */
[----:B0-----:R-:W-:-:S04]  /*0580*/  FFMA R10, R3, R11, 1 ;  /* 0x3f800000030a7423 */ /* 0x001fc8000000000b */
[----:B------:R-:W-:-:S04]  /*0590*/  FFMA R12, R3, R10, R3 ;  /* 0x0000000a030c7223 */ /* 0x000fc80000000003 */
[----:B------:R-:W-:-:S04]  /*05a0*/  FFMA R3, R0, R12, RZ ;  /* 0x0000000c00037223 */ /* 0x000fc800000000ff */
[----:B------:R-:W-:-:S04]  /*05b0*/  FFMA R10, R11, R3, R0 ;  /* 0x000000030b0a7223 */ /* 0x000fc80000000000 */
[----:B------:R-:W-:-:S04]  /*05c0*/  FFMA R7, R12, R10, R3 ;  /* 0x0000000a0c077223 */ /* 0x000fc80000000003 */
[----:B------:R-:W-:-:S04]  /*05d0*/  FFMA R10, R11, R7, R0 ;  /* 0x000000070b0a7223 */ /* 0x000fc80000000000 */
[----:B------:R-:W-:-:S05]  /*05e0*/  FFMA R0, R12, R10, R7 ;  /* 0x0000000a0c007223 */ /* 0x000fca0000000007 */
[----:B------:R-:W-:-:S04]  /*05f0*/  SHF.R.U32.HI R3, RZ, 0x17, R0 ;  /* 0x00000017ff037819 */ /* 0x000fc80000011600 */
[----:B------:R-:W-:-:S05]  /*0600*/  LOP3.LUT R3, R3, 0xff, RZ, 0xc0, !PT ;  /* 0x000000ff03037812 */ /* 0x000fca00078ec0ff */
[----:B------:R-:W-:-:S04]  /*0610*/  IMAD.IADD R9, R3, 0x1, R5 ;  /* 0x0000000103097824 */ /* 0x000fc800078e0205 */
[----:B------:R-:W-:-:S05]  /*0620*/  VIADD R3, R9, 0xffffffff ;  /* 0xffffffff09037836 */ /* 0x000fca0000000000 */
[----:B------:R-:W-:-:S13]  /*0630*/  ISETP.GE.U32.AND P0, PT, R3, 0xfe, PT ;  /* 0x000000fe0300780c */ /* 0x000fda0003f06070 */
[----:B------:R-:W-:Y:S05]  /*0640*/  @!P0 BRA `(.L_x_10) ;  /* 0x0000000000808947 */ /* 0x000fea0003800000 */
[----:B------:R-:W-:-:S13]  /*0650*/  ISETP.GT.AND P0, PT, R9, 0xfe, PT ;  /* 0x000000fe0900780c */ /* 0x000fda0003f04270 */
[----:B------:R-:W-:Y:S05]  /*0660*/  @P0 BRA `(.L_x_11) ;  /* 0x00000000006c0947 */ /* 0x000fea0003800000 */
[----:B------:R-:W-:-:S13]  /*0670*/  ISETP.GE.AND P0, PT, R9, 0x1, PT ;  /* 0x000000010900780c */ /* 0x000fda0003f06270 */
[----:B------:R-:W-:Y:S05]  /*0680*/  @P0 BRA `(.L_x_12) ;  /* 0x0000000000740947 */ /* 0x000fea0003800000 */
[----:B------:R-:W-:Y:S02]  /*0690*/  ISETP.GE.AND P0, PT, R9, -0x18, PT ;  /* 0xffffffe80900780c */ /* 0x000fe40003f06270 */
[----:B------:R-:W-:-:S11]  /*06a0*/  LOP3.LUT R0, R0, 0x80000000, RZ, 0xc0, !PT ;  /* 0x8000000000007812 */ /* 0x000fd600078ec0ff */
[----:B------:R-:W-:Y:S05]  /*06b0*/  @!P0 BRA `(.L_x_12) ;  /* 0x0000000000688947 */ /* 0x000fea0003800000 */
[CCC-:B------:R-:W-:Y:S01]  /*06c0*/  FFMA.RZ R3, R12.reuse, R10.reuse, R7.reuse ;  /* 0x0000000a0c037223 */ /* 0x1c0fe2000000c007 */
[C---:B------:R-:W-:Y:S02]  /*06d0*/  VIADD R8, R9.reuse, 0x20 ;  /* 0x0000002009087836 */ /* 0x040fe40000000000 */
[CCC-:B------:R-:W-:Y:S01]  /*06e0*/  FFMA.RM R6, R12.reuse, R10.reuse, R7.reuse ;  /* 0x0000000a0c067223 */ /* 0x1c0fe20000004007 */
[----:B------:R-:W-:Y:S02]  /*06f0*/  ISETP.NE.AND P2, PT, R9, RZ, PT ;  /* 0x000000ff0900720c */ /* 0x000fe40003f45270 */
[----:B------:R-:W-:Y:S01]  /*0700*/  LOP3.LUT R5, R3, 0x7fffff, RZ, 0xc0, !PT ;  /* 0x007fffff03057812 */ /* 0x000fe200078ec0ff */
[----:B------:R-:W-:Y:S01]  /*0710*/  FFMA.RP R3, R12, R10, R7 ;  /* 0x0000000a0c037223 */ /* 0x000fe20000008007 */
[----:B------:R-:W-:Y:S01]  /*0720*/  IMAD.MOV R7, RZ, RZ, -R9 ;  /* 0x000000ffff077224 */ /* 0x000fe200078e0a09 */
[----:B------:R-:W-:Y:S02]  /*0730*/  ISETP.NE.AND P1, PT, R9, RZ, PT ;  /* 0x000000ff0900720c */ /* 0x000fe40003f25270 */
[----:B------:R-:W-:-:S02]  /*0740*/  LOP3.LUT R5, R5, 0x800000, RZ, 0xfc, !PT ;  /* 0x0080000005057812 */ /* 0x000fc400078efcff */
[----:B------:R-:W-:Y:S02]  /*0750*/  FSETP.NEU.FTZ.AND P0, PT, R3, R6, PT ;  /* 0x000000060300720b */ /* 0x000fe40003f1d000 */
[----:B------:R-:W-:Y:S02]  /*0760*/  SHF.L.U32 R8, R5, R8, RZ ;  /* 0x0000000805087219 */ /* 0x000fe400000006ff */
[----:B------:R-:W-:Y:S02]  /*0770*/  SEL R6, R7, RZ, P2 ;  /* 0x000000ff07067207 */ /* 0x000fe40001000000 */
[----:B------:R-:W-:Y:S02]  /*0780*/  ISETP.NE.AND P1, PT, R8, RZ, P1 ;  /* 0x000000ff0800720c */ /* 0x000fe40000f25270 */
[----:B------:R-:W-:Y:S02]  /*0790*/  SHF.R.U32.HI R6, RZ, R6, R5 ;  /* 0x00000006ff067219 */ /* 0x000fe40000011605 */
[----:B------:R-:W-:-:S02]  /*07a0*/  PLOP3.LUT P0, PT, P0, P1, PT, 0xf8, 0x8f ;  /* 0x00000000008f781c */ /* 0x000fc40000703f70 */
[----:B------:R-:W-:Y:S02]  /*07b0*/  SHF.R.U32.HI R8, RZ, 0x1, R6 ;  /* 0x00000001ff087819 */ /* 0x000fe40000011606 */
[----:B------:R-:W-:-:S04]  /*07c0*/  SEL R3, RZ, 0x1, !P0 ;  /* 0x00000001ff037807 */ /* 0x000fc80004000000 */
[----:B------:R-:W-:-:S04]  /*07d0*/  LOP3.LUT R3, R3, 0x1, R8, 0xf8, !PT ;  /* 0x0000000103037812 */ /* 0x000fc800078ef808 */
[----:B------:R-:W-:-:S05]  /*07e0*/  LOP3.LUT R3, R3, R6, RZ, 0xc0, !PT ;  /* 0x0000000603037212 */ /* 0x000fca00078ec0ff */
[----:B------:R-:W-:-:S05]  /*07f0*/  IMAD.IADD R3, R8, 0x1, R3 ;  /* 0x0000000108037824 */ /* 0x000fca00078e0203 */
[----:B------:R-:W-:Y:S01]  /*0800*/  LOP3.LUT R0, R3, R0, RZ, 0xfc, !PT ;  /* 0x0000000003007212 */ /* 0x000fe200078efcff */
[----:B------:R-:W-:Y:S06]  /*0810*/  BRA `(.L_x_12) ;  /* 0x0000000000107947 */ /* 0x000fec0003800000 */
.L_x_11:
[----:B------:R-:W-:-:S04]  /*0820*/  LOP3.LUT R0, R0, 0x80000000, RZ, 0xc0, !PT ;  /* 0x8000000000007812 */ /* 0x000fc800078ec0ff */
[----:B------:R-:W-:Y:S01]  /*0830*/  LOP3.LUT R0, R0, 0x7f800000, RZ, 0xfc, !PT ;  /* 0x7f80000000007812 */ /* 0x000fe200078efcff */
[----:B------:R-:W-:Y:S06]  /*0840*/  BRA `(.L_x_12) ;  /* 0x0000000000047947 */ /* 0x000fec0003800000 */
.L_x_10:
[----:B------:R-:W-:-:S07]  /*0850*/  IMAD R0, R5, 0x800000, R0 ;  /* 0x0080000005007824 */ /* 0x000fce00078e0200 */
.L_x_12:
[----:B------:R-:W-:Y:S05]  /*0860*/  BSYNC.RECONVERGENT B2 ;  /* 0x0000000000027941 */ /* 0x000fea0003800200 */
.L_x_9:
[----:B------:R-:W-:Y:S05]  /*0870*/  BRA `(.L_x_13) ;  /* 0x0000000000207947 */ /* 0x000fea0003800000 */
.L_x_8:
[----:B------:R-:W-:-:S04]  /*0880*/  LOP3.LUT R0, R9, 0x80000000, R7, 0x48, !PT ;  /* 0x8000000009007812 */ /* 0x000fc800078e4807 */
[----:B------:R-:W-:Y:S01]  /*0890*/  LOP3.LUT R0, R0, 0x7f800000, RZ, 0xfc, !PT ;  /* 0x7f80000000007812 */ /* 0x000fe200078efcff */
[----:B------:R-:W-:Y:S06]  /*08a0*/  BRA `(.L_x_13) ;  /* 0x0000000000147947 */ /* 0x000fec0003800000 */
.L_x_7:
[----:B------:R-:W-:Y:S01]  /*08b0*/  LOP3.LUT R0, R9, 0x80000000, R7, 0x48, !PT ;  /* 0x8000000009007812 */ /* 0x000fe200078e4807 */
[----:B------:R-:W-:Y:S06]  /*08c0*/  BRA `(.L_x_13) ;  /* 0x00000000000c7947 */ /* 0x000fec0003800000 */
.L_x_6:
[----:B------:R-:W0:Y:S01]  /*08d0*/  MUFU.RSQ R0, -QNAN ;  /* 0xffc0000000007908 */ /* 0x000e220000001400 */
[----:B------:R-:W-:Y:S05]  /*08e0*/  BRA `(.L_x_13) ;  /* 0x0000000000047947 */ /* 0x000fea0003800000 */
.L_x_5:
[----:B------:R-:W-:-:S07]  /*08f0*/  FADD.FTZ R0, R0, R3 ;  /* 0x0000000300007221 */ /* 0x000fce0000010000 */
.L_x_13:
[----:B------:R-:W-:Y:S05]  /*0900*/  BSYNC.RECONVERGENT B1 ;  /* 0x0000000000017941 */ /* 0x000fea0003800200 */
.L_x_3:
[----:B------:R-:W-:-:S04]  /*0910*/  IMAD.MOV.U32 R5, RZ, RZ, 0x0 ;  /* 0x00000000ff057424 */ /* 0x000fc800078e00ff */
[----:B0-----:R-:W-:Y:S05]  /*0920*/  RET.REL.NODEC R4 `(default_function_kernel_2) ;  /* 0xfffffff404b47950 */ /* 0x001fea0003c3ffff */
.L_x_14:
        /* <DEDUP_REMOVED lines=13> */
.L_x_16:


//--------------------- .text.default_function_kernel --------------------------
	.section	.text.default_function_kernel,"ax",@progbits
	.align	128
        .global         default_function_kernel
        .type           default_function_kernel,@function
        .size           default_function_kernel,(.L_x_19 - default_function_kernel)
        .other          default_function_kernel,@"STO_CUDA_ENTRY STV_DEFAULT"
default_function_kernel:
.text.default_function_kernel:
        /* <DEDUP_REMOVED lines=12> */
[----:B------:R-:W-:-:S05]  /*00c0*/  LOP3.LUT R7, R7, UR4, RZ, 0xfc, !PT ;  /* 0x0000000407077c12 */ /* 0x000fca000f8efcff */
[----:B0-----:R-:W-:-:S06]  /*00d0*/  IMAD.WIDE.U32 R4, R7, 0x4, R4 ;  /* 0x0000000407047825 */ /* 0x001fcc00078e0004 */
[----:B-1----:R-:W3:Y:S01]  /*00e0*/  LDG.E.CONSTANT R4, desc[UR6][R4.64] ;  /* 0x0000000604047981 */ /* 0x002ee2000c1e9900 */
[----:B--2---:R-:W-:Y:S01]  /*00f0*/  IMAD.WIDE.U32 R2, R7, 0x4, R2 ;  /* 0x0000000407027825 */ /* 0x004fe200078e0002 */
[----:B---3--:R-:W-:-:S05]  /*0100*/  FMNMX R7, R4, -3.40282306073709652508e+38, !PT ;  /* 0xff7ffffd04077809 */ /* 0x008fca0007800000 */
[----:B------:R-:W-:Y:S01]  /*0110*/  STG.E desc[UR6][R2.64], R7 ;  /* 0x0000000702007986 */ /* 0x000fe2000c101906 */
[----:B------:R-:W-:Y:S05]  /*0120*/  EXIT ;  /* 0x000000000000794d */ /* 0x000fea0003800000 */
.L_x_15:
        /* <DEDUP_REMOVED lines=13> */
.L_x_19:


//--------------------- .nv.shared.reserved.0     --------------------------
	.section	.nv.shared.reserved.0,"aw",@nobits
	.weak		__nv_reservedSMEM_offset_0_alias
	.size		__nv_reservedSMEM_offset_0_alias, 0, 64
	.other		__nv_reservedSMEM_offset_0_alias,@"STO_CUDA_RESERVED_SHARED STV_DEFAULT"
__nv_reservedSMEM_offset_0_alias:
	.zero		0
	.zero		64


//--------------------- .nv.constant0.default_function_kernel_1 --------------------------
	.section	.nv.constant0.default_function_kernel_1,"a",@progbits
	.sectionflags	@""
	.align	4
.nv.constant0.default_function_kernel_1:
	.zero		920


//--------------------- .nv.constant0.default_function_kernel_2 --------------------------
	.section	.nv.constant0.default_function_kernel_2,"a",@progbits
	.sectionflags	@""
	.align	4
.nv.constant0.default_function_kernel_2:
	.zero		928


//--------------------- .nv.constant0.default_function_kernel --------------------------
	.section	.nv.constant0.default_function_kernel,"a",@progbits
	.sectionflags	@""
	.align	4
.nv.constant0.default_function_kernel:
	.zero		912


//--------------------- SYMBOLS --------------------------

	.type		.nv.reservedSmem.offset0,@object
	.size		.nv.reservedSmem.offset0,0x4
